//
// Generated by NVIDIA NVVM Compiler
//
// Compiler Build ID: CL-36424714
// Cuda compilation tools, release 13.0, V13.0.88
// Based on NVVM 20.0.0
//

.version 9.0
.target sm_100
.address_size 64

	// .globl	_Z6reducePiS_i
.extern .shared .align 16 .b8 temp[];

.visible .entry _Z6reducePiS_i(
	.param .u64 .ptr .align 1 _Z6reducePiS_i_param_0,
	.param .u64 .ptr .align 1 _Z6reducePiS_i_param_1,
	.param .u32 _Z6reducePiS_i_param_2
)
{
	.reg .pred 	%p<5>;
	.reg .b32 	%r<28>;
	.reg .b64 	%rd<7>;

	ld.param.u64 	%rd1, [_Z6reducePiS_i_param_0];
	ld.param.u64 	%rd2, [_Z6reducePiS_i_param_1];
	cvta.to.global.u64 	%rd3, %rd2;
	mov.u32 	%r12, %ctaid.x;
	mov.u32 	%r24, %ntid.x;
	mov.u32 	%r2, %tid.x;
	mad.lo.s32 	%r13, %r12, %r24, %r2;
	mul.wide.s32 	%rd4, %r13, 4;
	add.s64 	%rd5, %rd3, %rd4;
	ld.global.u32 	%r26, [%rd5];
	mov.u32 	%r14, %tid.y;
	mov.u32 	%r15, %tid.z;
	mov.u32 	%r16, %ntid.y;
	mad.lo.s32 	%r17, %r15, %r16, %r14;
	mad.lo.s32 	%r4, %r17, %r24, %r2;
	setp.lt.u32 	%p1, %r24, 2;
	@%p1 bra 	$L__BB0_5;
	shl.b32 	%r18, %r4, 2;
	mov.u32 	%r19, temp;
	add.s32 	%r5, %r19, %r18;
$L__BB0_2:
	shr.u32 	%r8, %r24, 1;
	st.shared.u32 	[%r5], %r26;
	barrier.sync 	0;
	setp.le.u32 	%p2, %r8, %r4;
	@%p2 bra 	$L__BB0_4;
	shl.b32 	%r20, %r8, 2;
	add.s32 	%r21, %r5, %r20;
	ld.shared.u32 	%r22, [%r21];
	max.s32 	%r26, %r26, %r22;
$L__BB0_4:
	barrier.sync 	0;
	setp.gt.u32 	%p3, %r24, 3;
	mov.u32 	%r24, %r8;
	@%p3 bra 	$L__BB0_2;
$L__BB0_5:
	setp.ne.s32 	%p4, %r2, 0;
	@%p4 bra 	$L__BB0_7;
	cvta.to.global.u64 	%rd6, %rd1;
	atom.global.max.s32 	%r23, [%rd6], %r26;
$L__BB0_7:
	ret;

}


// ===== COMPILED SASS (sm_100) =====

	.target	sm_100

	.elftype	@"ET_EXEC"


//--------------------- .note.nv.tkinfo           --------------------------
	.section	.note.nv.tkinfo,"",@"SHT_NOTE"
	.sectionflags	@"SHF_NOTE_NV_TKINFO"
	.tkinfo
        /*0018*/ 	.word	0x00000002
        /*0030*/ 	.string	""
        /*0030*/ 	.string	"ptxas"
        /*0030*/ 	.string	"Cuda compilation tools, release 13.0, V13.0.88"
        /*0030*/ 	.string	"Build cuda_13.0.r13.0/compiler.36424714_0"
        /*0030*/ 	.string	"-arch sm_100 -m 64 "



//--------------------- .note.nv.cuinfo           --------------------------
	.section	.note.nv.cuinfo,"",@"SHT_NOTE"
	.sectionflags	@"SHF_NOTE_NV_CUINFO"
        /*0018*/ 	.short	0x0002
        /*001a*/ 	.short	0x0064
        /*001c*/ 	.short	0x0082
	.zero		2


//--------------------- .nv.info                  --------------------------
	.section	.nv.info,"",@"SHT_CUDA_INFO"
	.align	4


	//----- nvinfo : EIATTR_REGCOUNT
	.align		4
        /*0000*/ 	.byte	0x04, 0x2f
        /*0002*/ 	.short	(.L_1 - .L_0)
	.align		4
.L_0:
        /*0004*/ 	.word	index@(_Z6reducePiS_i)
        /*0008*/ 	.word	0x0000000c


	//----- nvinfo : EIATTR_FRAME_SIZE
	.align		4
.L_1:
        /*000c*/ 	.byte	0x04, 0x11
        /*000e*/ 	.short	(.L_3 - .L_2)
	.align		4
.L_2:
        /*0010*/ 	.word	index@(_Z6reducePiS_i)
        /*0014*/ 	.word	0x00000000


	//----- nvinfo : EIATTR_MIN_STACK_SIZE
	.align		4
.L_3:
        /*0018*/ 	.byte	0x04, 0x12
        /*001a*/ 	.short	(.L_5 - .L_4)
	.align		4
.L_4:
        /*001c*/ 	.word	index@(_Z6reducePiS_i)
        /*0020*/ 	.word	0x00000000
.L_5:


//--------------------- .nv.compat                --------------------------
	.section	.nv.compat,"",@"SHT_CUDA_COMPAT_INFO"
	.align	4
        /*0000*/ 	.byte	0x02, 0x09, 0x00, 0x00, 0x02, 0x02, 0x01, 0x00, 0x02, 0x05, 0x05, 0x00, 0x03, 0x07, 0x01, 0x01
        /*0010*/ 	.byte	0x02, 0x03, 0x00, 0x00, 0x02, 0x06, 0x01, 0x00, 0x04, 0x0b, 0x08, 0x00, 0x09, 0x00, 0x00, 0x00
        /*0020*/ 	.byte	0x00, 0x00, 0x00, 0x00


//--------------------- .nv.info._Z6reducePiS_i   --------------------------
	.section	.nv.info._Z6reducePiS_i,"",@"SHT_CUDA_INFO"
	.sectionflags	@""
	.align	4


	//----- nvinfo : EIATTR_CUDA_API_VERSION
	.align		4
        /*0000*/ 	.byte	0x04, 0x37
        /*0002*/ 	.short	(.L_7 - .L_6)
.L_6:
        /*0004*/ 	.word	0x00000082


	//----- nvinfo : EIATTR_KPARAM_INFO
	.align		4
.L_7:
        /*0008*/ 	.byte	0x04, 0x17
        /*000a*/ 	.short	(.L_9 - .L_8)
.L_8:
        /*000c*/ 	.word	0x00000000
        /*0010*/ 	.short	0x0002
        /*0012*/ 	.short	0x0010
        /*0014*/ 	.byte	0x00, 0xf0, 0x11, 0x00


	//----- nvinfo : EIATTR_KPARAM_INFO
	.align		4
.L_9:
        /*0018*/ 	.byte	0x04, 0x17
        /*001a*/ 	.short	(.L_11 - .L_10)
.L_10:
        /*001c*/ 	.word	0x00000000
        /*0020*/ 	.short	0x0001
        /*0022*/ 	.short	0x0008
        /*0024*/ 	.byte	0x00, 0xf5, 0x21, 0x00


	//----- nvinfo : EIATTR_KPARAM_INFO
	.align		4
.L_11:
        /*0028*/ 	.byte	0x04, 0x17
        /*002a*/ 	.short	(.L_13 - .L_12)
.L_12:
        /*002c*/ 	.word	0x00000000
        /*0030*/ 	.short	0x0000
        /*0032*/ 	.short	0x0000
        /*0034*/ 	.byte	0x00, 0xf5, 0x21, 0x00


	//----- nvinfo : EIATTR_SPARSE_MMA_MASK
	.align		4
.L_13:
        /*0038*/ 	.byte	0x03, 0x50
        /*003a*/ 	.short	0x0000


	//----- nvinfo : EIATTR_MAXREG_COUNT
	.align		4
        /*003c*/ 	.byte	0x03, 0x1b
        /*003e*/ 	.short	0x00ff


	//----- nvinfo : EIATTR_NUM_BARRIERS
	.align		4
        /*0040*/ 	.byte	0x02, 0x4c
        /*0042*/ 	.byte	0x01
	.zero		1


	//----- nvinfo : EIATTR_MERCURY_ISA_VERSION
	.align		4
        /*0044*/ 	.byte	0x03, 0x5f
        /*0046*/ 	.short	0x0101


	//----- nvinfo : EIATTR_COOP_GROUP_MASK_REGIDS
	.align		4
        /*0048*/ 	.byte	0x04, 0x29
        /*004a*/ 	.short	(.L_15 - .L_14)


	//   ....[0]....
.L_14:
        /*004c*/ 	.word	0xffffffff


	//   ....[1]....
        /*0050*/ 	.word	0xffffffff


	//----- nvinfo : EIATTR_COOP_GROUP_INSTR_OFFSETS
	.align		4
.L_15:
        /*0054*/ 	.byte	0x04, 0x28
        /*0056*/ 	.short	(.L_17 - .L_16)


	//   ....[0]....
.L_16:
        /*0058*/ 	.word	0x00000180


	//   ....[1]....
        /*005c*/ 	.word	0x000001f0


	//----- nvinfo : EIATTR_VRC_CTA_INIT_COUNT
	.align		4
.L_17:
        /*0060*/ 	.byte	0x02, 0x4a
	.zero		1
	.zero		1


	//----- nvinfo : EIATTR_EXIT_INSTR_OFFSETS
	.align		4
        /*0064*/ 	.byte	0x04, 0x1c
        /*0066*/ 	.short	(.L_19 - .L_18)


	//   ....[0]....
.L_18:
        /*0068*/ 	.word	0x00000210


	//   ....[1]....
        /*006c*/ 	.word	0x00000240


	//----- nvinfo : EIATTR_CBANK_PARAM_SIZE
	.align		4
.L_19:
        /*0070*/ 	.byte	0x03, 0x19
        /*0072*/ 	.short	0x0014


	//----- nvinfo : EIATTR_PARAM_CBANK
	.align		4
        /*0074*/ 	.byte	0x04, 0x0a
        /*0076*/ 	.short	(.L_21 - .L_20)
	.align		4
.L_20:
        /*0078*/ 	.word	index@(.nv.constant0._Z6reducePiS_i)
        /*007c*/ 	.short	0x0380
        /*007e*/ 	.short	0x0014


	//----- nvinfo : EIATTR_SW_WAR
	.align		4
.L_21:
        /*0080*/ 	.byte	0x04, 0x36
        /*0082*/ 	.short	(.L_23 - .L_22)
.L_22:
        /*0084*/ 	.word	0x00000008
.L_23:


//--------------------- .nv.callgraph             --------------------------
	.section	.nv.callgraph,"",@"SHT_CUDA_CALLGRAPH"
	.align	4
	.sectionentsize	8
	.align		4
        /*0000*/ 	.word	0x00000000
	.align		4
        /*0004*/ 	.word	0xffffffff
	.align		4
        /*0008*/ 	.word	0x00000000
	.align		4
        /*000c*/ 	.word	0xfffffffe
	.align		4
        /*0010*/ 	.word	0x00000000
	.align		4
        /*0014*/ 	.word	0xfffffffd
	.align		4
        /*0018*/ 	.word	0x00000000
	.align		4
        /*001c*/ 	.word	0xfffffffc


//--------------------- .text._Z6reducePiS_i      --------------------------
	.section	.text._Z6reducePiS_i,"ax",@progbits
	.align	128
        .global         _Z6reducePiS_i
        .type           _Z6reducePiS_i,@function
        .size           _Z6reducePiS_i,(.L_x_3 - _Z6reducePiS_i)
        .other          _Z6reducePiS_i,@"STO_CUDA_ENTRY STV_DEFAULT"
_Z6reducePiS_i:
.text._Z6reducePiS_i:
[----:B------:R-:W-:Y:S01]  /*0000*/  LDC R1, c[0x0][0x37c] ;  /* 0x0000df00ff017b82 */ /* 0x000fe20000000800 */
[----:B------:R-:W0:Y:S07]  /*0010*/  S2R R4, SR_TID.X ;  /* 0x0000000000047919 */ /* 0x000e2e0000002100 */
[----:B------:R-:W1:Y:S01]  /*0020*/  S2UR UR4, SR_CTAID.X ;  /* 0x00000000000479c3 */ /* 0x000e620000002500 */
[----:B------:R-:W2:Y:S01]  /*0030*/  LDCU.64 UR6, c[0x0][0x358] ;  /* 0x00006b00ff0677ac */ /* 0x000ea20008000a00 */
[----:B------:R-:W3:Y:S01]  /*0040*/  S2R R0, SR_TID.Y ;  /* 0x0000000000007919 */ /* 0x000ee20000002200 */
[----:B------:R-:W3:Y:S05]  /*0050*/  S2R R9, SR_TID.Z ;  /* 0x0000000000097919 */ /* 0x000eea0000002300 */
[----:B------:R-:W1:Y:S01]  /*0060*/  LDC R7, c[0x0][0x360] ;  /* 0x0000d800ff077b82 */ /* 0x000e620000000800 */
[----:B------:R-:W3:Y:S07]  /*0070*/  LDCU UR5, c[0x0][0x364] ;  /* 0x00006c80ff0577ac */ /* 0x000eee0008000800 */
[----:B------:R-:W4:Y:S01]  /*0080*/  LDC.64 R2, c[0x0][0x388] ;  /* 0x0000e200ff027b82 */ /* 0x000f220000000a00 */
[----:B0-----:R-:W-:Y:S01]  /*0090*/  ISETP.NE.AND P0, PT, R4, RZ, PT ;  /* 0x000000ff0400720c */ /* 0x001fe20003f05270 */
[C---:B-1----:R-:W-:Y:S01]  /*00a0*/  IMAD R5, R7.reuse, UR4, R4 ;  /* 0x0000000407057c24 */ /* 0x042fe2000f8e0204 */
[----:B------:R-:W-:Y:S01]  /*00b0*/  ISETP.GE.U32.AND P1, PT, R7, 0x2, PT ;  /* 0x000000020700780c */ /* 0x000fe20003f26070 */
[----:B---3--:R-:W-:-:S02]  /*00c0*/  IMAD R0, R9, UR5, R0 ;  /* 0x0000000509007c24 */ /* 0x008fc4000f8e0200 */
[----:B----4-:R-:W-:-:S05]  /*00d0*/  IMAD.WIDE R2, R5, 0x4, R2 ;  /* 0x0000000405027825 */ /* 0x010fca00078e0202 */
[----:B--2---:R0:W5:Y:S05]  /*00e0*/  LDG.E R5, desc[UR6][R2.64] ;  /* 0x0000000602057981 */ /* 0x00416a000c1e1900 */
[----:B------:R-:W-:Y:S05]  /*00f0*/  @!P1 BRA `(.L_x_0) ;  /* 0x0000000000449947 */ /* 0x000fea0003800000 */
[----:B------:R-:W1:Y:S01]  /*0100*/  S2UR UR5, SR_CgaCtaId ;  /* 0x00000000000579c3 */ /* 0x000e620000008800 */
[----:B------:R-:W-:Y:S01]  /*0110*/  UMOV UR4, 0x400 ;  /* 0x0000040000047882 */ /* 0x000fe20000000000 */
[----:B------:R-:W-:Y:S02]  /*0120*/  IMAD R0, R0, R7, R4 ;  /* 0x0000000700007224 */ /* 0x000fe400078e0204 */
[----:B0-----:R-:W-:Y:S01]  /*0130*/  IMAD.MOV.U32 R2, RZ, RZ, R7 ;  /* 0x000000ffff027224 */ /* 0x001fe200078e0007 */
[----:B-1----:R-:W-:-:S06]  /*0140*/  ULEA UR4, UR5, UR4, 0x18 ;  /* 0x0000000405047291 */ /* 0x002fcc000f8ec0ff */
[----:B------:R-:W-:-:S07]  /*0150*/  LEA R4, R0, UR4, 0x2 ;  /* 0x0000000400047c11 */ /* 0x000fce000f8e10ff */
.L_x_1:
[----:B------:R-:W-:Y:S01]  /*0160*/  SHF.R.U32.HI R7, RZ, 0x1, R2 ;  /* 0x00000001ff077819 */ /* 0x000fe20000011602 */
[----:B-----5:R-:W-:Y:S01]  /*0170*/  STS [R4], R5 ;  /* 0x0000000504007388 */ /* 0x020fe20000000800 */
[----:B------:R-:W-:Y:S02]  /*0180*/  BAR.SYNC.DEFER_BLOCKING 0x0 ;  /* 0x0000000000007b1d */ /* 0x000fe40000010000 */
[----:B------:R-:W-:Y:S02]  /*0190*/  ISETP.GT.U32.AND P1, PT, R7, R0, PT ;  /* 0x000000000700720c */ /* 0x000fe40003f24070 */
[----:B------:R-:W-:Y:S01]  /*01a0*/  ISETP.GT.U32.AND P2, PT, R2, 0x3, PT ;  /* 0x000000030200780c */ /* 0x000fe20003f44070 */
[----:B------:R-:W-:-:S10]  /*01b0*/  IMAD.MOV.U32 R2, RZ, RZ, R7 ;  /* 0x000000ffff027224 */ /* 0x000fd400078e0007 */
[----:B------:R-:W-:-:S05]  /*01c0*/  @P1 IMAD R3, R7, 0x4, R4 ;  /* 0x0000000407031824 */ /* 0x000fca00078e0204 */
[----:B------:R-:W0:Y:S02]  /*01d0*/  @P1 LDS R6, [R3] ;  /* 0x0000000003061984 */ /* 0x000e240000000800 */
[----:B0-----:R-:W-:Y:S01]  /*01e0*/  @P1 VIMNMX R5, PT, PT, R5, R6, !PT ;  /* 0x0000000605051248 */ /* 0x001fe20007fe0100 */
[----:B------:R-:W-:Y:S06]  /*01f0*/  BAR.SYNC.DEFER_BLOCKING 0x0 ;  /* 0x0000000000007b1d */ /* 0x000fec0000010000 */
[----:B------:R-:W-:Y:S05]  /*0200*/  @P2 BRA `(.L_x_1) ;  /* 0xfffffffc00d42947 */ /* 0x000fea000383ffff */
.L_x_0:
[----:B------:R-:W-:Y:S05]  /*0210*/  @P0 EXIT ;  /* 0x000000000000094d */ /* 0x000fea0003800000 */
[----:B0-----:R-:W0:Y:S02]  /*0220*/  LDC.64 R2, c[0x0][0x380] ;  /* 0x0000e000ff027b82 */ /* 0x001e240000000a00 */
[----:B0----5:R-:W-:Y:S01]  /*0230*/  REDG.E.MAX.S32.STRONG.GPU desc[UR6][R2.64], R5 ;  /* 0x000000050200798e */ /* 0x021fe2000d12e306 */
[----:B------:R-:W-:Y:S05]  /*0240*/  EXIT ;  /* 0x000000000000794d */ /* 0x000fea0003800000 */
.L_x_2:
[----:B------:R-:W-:-:S00]  /*0250*/  BRA `(.L_x_2) ;  /* 0xfffffffc00fc7947 */ /* 0x000fc0000383ffff */
[----:B------:R-:W-:-:S00]  /*0260*/  NOP ;  /* 0x0000000000007918 */ /* 0x000fc00000000000 */
        /* <DEDUP_REMOVED lines=9> */
.L_x_3:


//--------------------- .nv.shared._Z6reducePiS_i --------------------------
	.section	.nv.shared._Z6reducePiS_i,"aw",@nobits
	.sectionflags	@""
	.align	16
	.zero		1024


//--------------------- .nv.shared.reserved.0     --------------------------
	.section	.nv.shared.reserved.0,"aw",@nobits
	.weak		__nv_reservedSMEM_offset_0_alias
	.size		__nv_reservedSMEM_offset_0_alias, 0, 64
	.other		__nv_reservedSMEM_offset_0_alias,@"STO_CUDA_RESERVED_SHARED STV_DEFAULT"
__nv_reservedSMEM_offset_0_alias:
	.zero		0
	.zero		64


//--------------------- .nv.constant0._Z6reducePiS_i --------------------------
	.section	.nv.constant0._Z6reducePiS_i,"a",@progbits
	.sectionflags	@""
	.align	4
.nv.constant0._Z6reducePiS_i:
	.zero		916


//--------------------- SYMBOLS --------------------------

	.type		.nv.reservedSmem.offset0,@object
	.size		.nv.reservedSmem.offset0,0x4
	.type		.nv.reservedSmem.cap,@object
	.size		.nv.reservedSmem.cap,0x4
